//
// Generated by NVIDIA NVVM Compiler
//
// Compiler Build ID: CL-36424714
// Cuda compilation tools, release 13.0, V13.0.88
// Based on NVVM 20.0.0
//

.version 9.0
.target sm_100
.address_size 64

	// .globl	_Z11grad_modulejjPfS_

.visible .entry _Z11grad_modulejjPfS_(
	.param .u32 _Z11grad_modulejjPfS__param_0,
	.param .u32 _Z11grad_modulejjPfS__param_1,
	.param .u64 .ptr .align 1 _Z11grad_modulejjPfS__param_2,
	.param .u64 .ptr .align 1 _Z11grad_modulejjPfS__param_3
)
{
	.reg .pred 	%p<8>;
	.reg .b32 	%r<15>;
	.reg .b32 	%f<9>;
	.reg .b64 	%rd<10>;

	ld.param.u32 	%r4, [_Z11grad_modulejjPfS__param_0];
	ld.param.u32 	%r3, [_Z11grad_modulejjPfS__param_1];
	ld.param.u64 	%rd1, [_Z11grad_modulejjPfS__param_2];
	ld.param.u64 	%rd2, [_Z11grad_modulejjPfS__param_3];
	mov.u32 	%r5, %ctaid.x;
	mov.u32 	%r6, %ntid.x;
	mov.u32 	%r7, %tid.x;
	mad.lo.s32 	%r1, %r5, %r6, %r7;
	mov.u32 	%r8, %ctaid.y;
	mov.u32 	%r9, %ntid.y;
	mov.u32 	%r10, %tid.y;
	mad.lo.s32 	%r2, %r8, %r9, %r10;
	setp.lt.s32 	%p1, %r1, 1;
	add.s32 	%r11, %r4, -1;
	setp.ge.u32 	%p2, %r1, %r11;
	or.pred  	%p3, %p1, %p2;
	setp.eq.s32 	%p4, %r2, 0;
	or.pred  	%p5, %p4, %p3;
	add.s32 	%r12, %r3, -1;
	setp.ge.u32 	%p6, %r2, %r12;
	or.pred  	%p7, %p6, %p5;
	@%p7 bra 	$L__BB0_2;
	cvta.to.global.u64 	%rd3, %rd1;
	cvta.to.global.u64 	%rd4, %rd2;
	mad.lo.s32 	%r13, %r3, %r1, %r2;
	mul.wide.s32 	%rd5, %r13, 4;
	add.s64 	%rd6, %rd3, %rd5;
	ld.global.f32 	%f1, [%rd6];
	ld.global.f32 	%f2, [%rd6+-4];
	sub.f32 	%f3, %f1, %f2;
	sub.s32 	%r14, %r13, %r3;
	mul.wide.u32 	%rd7, %r14, 4;
	add.s64 	%rd8, %rd3, %rd7;
	ld.global.f32 	%f4, [%rd8];
	sub.f32 	%f5, %f1, %f4;
	mul.f32 	%f6, %f5, %f5;
	fma.rn.f32 	%f7, %f3, %f3, %f6;
	sqrt.rn.f32 	%f8, %f7;
	add.s64 	%rd9, %rd4, %rd5;
	st.global.f32 	[%rd9], %f8;
$L__BB0_2:
	ret;

}
	// .globl	_Z11x_grad_leftjjPfS_
.visible .entry _Z11x_grad_leftjjPfS_(
	.param .u32 _Z11x_grad_leftjjPfS__param_0,
	.param .u32 _Z11x_grad_leftjjPfS__param_1,
	.param .u64 .ptr .align 1 _Z11x_grad_leftjjPfS__param_2,
	.param .u64 .ptr .align 1 _Z11x_grad_leftjjPfS__param_3
)
{
	.reg .pred 	%p<5>;
	.reg .b32 	%r<15>;
	.reg .b32 	%f<16>;
	.reg .b64 	%rd<15>;

	ld.param.u32 	%r8, [_Z11x_grad_leftjjPfS__param_0];
	ld.param.u32 	%r7, [_Z11x_grad_leftjjPfS__param_1];
	ld.param.u64 	%rd4, [_Z11x_grad_leftjjPfS__param_2];
	ld.param.u64 	%rd3, [_Z11x_grad_leftjjPfS__param_3];
	cvta.to.global.u64 	%rd1, %rd4;
	mov.u32 	%r9, %ctaid.x;
	mov.u32 	%r1, %ntid.x;
	mov.u32 	%r10, %tid.x;
	mad.lo.s32 	%r14, %r9, %r1, %r10;
	mul.lo.s32 	%r3, %r7, %r8;
	setp.ge.s32 	%p1, %r14, %r3;
	@%p1 bra 	$L__BB1_7;
	mov.u32 	%r11, %nctaid.x;
	mul.lo.s32 	%r4, %r1, %r11;
	cvta.to.global.u64 	%rd2, %rd3;
$L__BB1_2:
	setp.le.u32 	%p2, %r14, %r7;
	mov.f32 	%f14, 0f00000000;
	@%p2 bra 	$L__BB1_4;
	mul.wide.s32 	%rd5, %r14, 4;
	add.s64 	%rd6, %rd1, %rd5;
	ld.global.f32 	%f6, [%rd6];
	sub.s32 	%r12, %r14, %r7;
	mul.wide.u32 	%rd7, %r12, 4;
	add.s64 	%rd8, %rd1, %rd7;
	ld.global.f32 	%f7, [%rd8];
	sub.f32 	%f14, %f6, %f7;
$L__BB1_4:
	setp.lt.s32 	%p3, %r14, 1;
	mov.f32 	%f15, 0f00000000;
	@%p3 bra 	$L__BB1_6;
	mul.wide.u32 	%rd9, %r14, 4;
	add.s64 	%rd10, %rd1, %rd9;
	ld.global.f32 	%f9, [%rd10];
	add.s32 	%r13, %r14, -1;
	mul.wide.u32 	%rd11, %r13, 4;
	add.s64 	%rd12, %rd1, %rd11;
	ld.global.f32 	%f10, [%rd12];
	sub.f32 	%f15, %f9, %f10;
$L__BB1_6:
	mul.f32 	%f11, %f15, %f15;
	fma.rn.f32 	%f12, %f14, %f14, %f11;
	sqrt.rn.f32 	%f13, %f12;
	mul.wide.s32 	%rd13, %r14, 4;
	add.s64 	%rd14, %rd2, %rd13;
	st.global.f32 	[%rd14], %f13;
	add.s32 	%r14, %r14, %r4;
	setp.lt.s32 	%p4, %r14, %r3;
	@%p4 bra 	$L__BB1_2;
$L__BB1_7:
	ret;

}


// ===== COMPILED SASS (sm_100) =====

	.target	sm_100

	.elftype	@"ET_EXEC"


//--------------------- .note.nv.tkinfo           --------------------------
	.section	.note.nv.tkinfo,"",@"SHT_NOTE"
	.sectionflags	@"SHF_NOTE_NV_TKINFO"
	.tkinfo
        /*0018*/ 	.word	0x00000002
        /*0030*/ 	.string	""
        /*0030*/ 	.string	"ptxas"
        /*0030*/ 	.string	"Cuda compilation tools, release 13.0, V13.0.88"
        /*0030*/ 	.string	"Build cuda_13.0.r13.0/compiler.36424714_0"
        /*0030*/ 	.string	"-arch sm_100 -m 64 "



//--------------------- .note.nv.cuinfo           --------------------------
	.section	.note.nv.cuinfo,"",@"SHT_NOTE"
	.sectionflags	@"SHF_NOTE_NV_CUINFO"
        /*0018*/ 	.short	0x0002
        /*001a*/ 	.short	0x0064
        /*001c*/ 	.short	0x0082
	.zero		2


//--------------------- .nv.info                  --------------------------
	.section	.nv.info,"",@"SHT_CUDA_INFO"
	.align	4


	//----- nvinfo : EIATTR_REGCOUNT
	.align		4
        /*0000*/ 	.byte	0x04, 0x2f
        /*0002*/ 	.short	(.L_1 - .L_0)
	.align		4
.L_0:
        /*0004*/ 	.word	index@(_Z11grad_modulejjPfS_)
        /*0008*/ 	.word	0x0000000b


	//----- nvinfo : EIATTR_FRAME_SIZE
	.align		4
.L_1:
        /*000c*/ 	.byte	0x04, 0x11
        /*000e*/ 	.short	(.L_3 - .L_2)
	.align		4
.L_2:
        /*0010*/ 	.word	index@($__internal_1_$__cuda_sm20_sqrt_rn_f32_slowpath)
        /*0014*/ 	.word	0x00000000


	//----- nvinfo : EIATTR_FRAME_SIZE
	.align		4
.L_3:
        /*0018*/ 	.byte	0x04, 0x11
        /*001a*/ 	.short	(.L_5 - .L_4)
	.align		4
.L_4:
        /*001c*/ 	.word	index@(_Z11grad_modulejjPfS_)
        /*0020*/ 	.word	0x00000000


	//----- nvinfo : EIATTR_REGCOUNT
	.align		4
.L_5:
        /*0024*/ 	.byte	0x04, 0x2f
        /*0026*/ 	.short	(.L_7 - .L_6)
	.align		4
.L_6:
        /*0028*/ 	.word	index@(_Z11x_grad_leftjjPfS_)
        /*002c*/ 	.word	0x00000012


	//----- nvinfo : EIATTR_FRAME_SIZE
	.align		4
.L_7:
        /*0030*/ 	.byte	0x04, 0x11
        /*0032*/ 	.short	(.L_9 - .L_8)
	.align		4
.L_8:
        /*0034*/ 	.word	index@($__internal_0_$__cuda_sm20_sqrt_rn_f32_slowpath)
        /*0038*/ 	.word	0x00000000


	//----- nvinfo : EIATTR_FRAME_SIZE
	.align		4
.L_9:
        /*003c*/ 	.byte	0x04, 0x11
        /*003e*/ 	.short	(.L_11 - .L_10)
	.align		4
.L_10:
        /*0040*/ 	.word	index@(_Z11x_grad_leftjjPfS_)
        /*0044*/ 	.word	0x00000000


	//----- nvinfo : EIATTR_MIN_STACK_SIZE
	.align		4
.L_11:
        /*0048*/ 	.byte	0x04, 0x12
        /*004a*/ 	.short	(.L_13 - .L_12)
	.align		4
.L_12:
        /*004c*/ 	.word	index@(_Z11x_grad_leftjjPfS_)
        /*0050*/ 	.word	0x00000000


	//----- nvinfo : EIATTR_MIN_STACK_SIZE
	.align		4
.L_13:
        /*0054*/ 	.byte	0x04, 0x12
        /*0056*/ 	.short	(.L_15 - .L_14)
	.align		4
.L_14:
        /*0058*/ 	.word	index@(_Z11grad_modulejjPfS_)
        /*005c*/ 	.word	0x00000000
.L_15:


//--------------------- .nv.compat                --------------------------
	.section	.nv.compat,"",@"SHT_CUDA_COMPAT_INFO"
	.align	4
        /*0000*/ 	.byte	0x02, 0x09, 0x00, 0x00, 0x02, 0x02, 0x01, 0x00, 0x02, 0x05, 0x05, 0x00, 0x03, 0x07, 0x01, 0x01
        /*0010*/ 	.byte	0x02, 0x03, 0x00, 0x00, 0x02, 0x06, 0x01, 0x00, 0x04, 0x0b, 0x08, 0x00, 0x01, 0x00, 0x00, 0x00
        /*0020*/ 	.byte	0x00, 0x00, 0x00, 0x00


//--------------------- .nv.info._Z11x_grad_leftjjPfS_ --------------------------
	.section	.nv.info._Z11x_grad_leftjjPfS_,"",@"SHT_CUDA_INFO"
	.sectionflags	@""
	.align	4


	//----- nvinfo : EIATTR_CUDA_API_VERSION
	.align		4
        /*0000*/ 	.byte	0x04, 0x37
        /*0002*/ 	.short	(.L_17 - .L_16)
.L_16:
        /*0004*/ 	.word	0x00000082


	//----- nvinfo : EIATTR_KPARAM_INFO
	.align		4
.L_17:
        /*0008*/ 	.byte	0x04, 0x17
        /*000a*/ 	.short	(.L_19 - .L_18)
.L_18:
        /*000c*/ 	.word	0x00000000
        /*0010*/ 	.short	0x0003
        /*0012*/ 	.short	0x0010
        /*0014*/ 	.byte	0x00, 0xf5, 0x21, 0x00


	//----- nvinfo : EIATTR_KPARAM_INFO
	.align		4
.L_19:
        /*0018*/ 	.byte	0x04, 0x17
        /*001a*/ 	.short	(.L_21 - .L_20)
.L_20:
        /*001c*/ 	.word	0x00000000
        /*0020*/ 	.short	0x0002
        /*0022*/ 	.short	0x0008
        /*0024*/ 	.byte	0x00, 0xf5, 0x21, 0x00


	//----- nvinfo : EIATTR_KPARAM_INFO
	.align		4
.L_21:
        /*0028*/ 	.byte	0x04, 0x17
        /*002a*/ 	.short	(.L_23 - .L_22)
.L_22:
        /*002c*/ 	.word	0x00000000
        /*0030*/ 	.short	0x0001
        /*0032*/ 	.short	0x0004
        /*0034*/ 	.byte	0x00, 0xf0, 0x11, 0x00


	//----- nvinfo : EIATTR_KPARAM_INFO
	.align		4
.L_23:
        /*0038*/ 	.byte	0x04, 0x17
        /*003a*/ 	.short	(.L_25 - .L_24)
.L_24:
        /*003c*/ 	.word	0x00000000
        /*0040*/ 	.short	0x0000
        /*0042*/ 	.short	0x0000
        /*0044*/ 	.byte	0x00, 0xf0, 0x11, 0x00


	//----- nvinfo : EIATTR_SPARSE_MMA_MASK
	.align		4
.L_25:
        /*0048*/ 	.byte	0x03, 0x50
        /*004a*/ 	.short	0x0000


	//----- nvinfo : EIATTR_MAXREG_COUNT
	.align		4
        /*004c*/ 	.byte	0x03, 0x1b
        /*004e*/ 	.short	0x00ff


	//----- nvinfo : EIATTR_MERCURY_ISA_VERSION
	.align		4
        /*0050*/ 	.byte	0x03, 0x5f
        /*0052*/ 	.short	0x0101


	//----- nvinfo : EIATTR_VRC_CTA_INIT_COUNT
	.align		4
        /*0054*/ 	.byte	0x02, 0x4a
	.zero		1
	.zero		1


	//----- nvinfo : EIATTR_EXIT_INSTR_OFFSETS
	.align		4
        /*0058*/ 	.byte	0x04, 0x1c
        /*005a*/ 	.short	(.L_27 - .L_26)


	//   ....[0]....
.L_26:
        /*005c*/ 	.word	0x00000080


	//   ....[1]....
        /*0060*/ 	.word	0x00000340


	//----- nvinfo : EIATTR_CRS_STACK_SIZE
	.align		4
.L_27:
        /*0064*/ 	.byte	0x04, 0x1e
        /*0066*/ 	.short	(.L_29 - .L_28)
.L_28:
        /*0068*/ 	.word	0x00000000


	//----- nvinfo : EIATTR_CBANK_PARAM_SIZE
	.align		4
.L_29:
        /*006c*/ 	.byte	0x03, 0x19
        /*006e*/ 	.short	0x0018


	//----- nvinfo : EIATTR_PARAM_CBANK
	.align		4
        /*0070*/ 	.byte	0x04, 0x0a
        /*0072*/ 	.short	(.L_31 - .L_30)
	.align		4
.L_30:
        /*0074*/ 	.word	index@(.nv.constant0._Z11x_grad_leftjjPfS_)
        /*0078*/ 	.short	0x0380
        /*007a*/ 	.short	0x0018


	//----- nvinfo : EIATTR_SW_WAR
	.align		4
.L_31:
        /*007c*/ 	.byte	0x04, 0x36
        /*007e*/ 	.short	(.L_33 - .L_32)
.L_32:
        /*0080*/ 	.word	0x00000008
.L_33:


//--------------------- .nv.info._Z11grad_modulejjPfS_ --------------------------
	.section	.nv.info._Z11grad_modulejjPfS_,"",@"SHT_CUDA_INFO"
	.sectionflags	@""
	.align	4


	//----- nvinfo : EIATTR_CUDA_API_VERSION
	.align		4
        /*0000*/ 	.byte	0x04, 0x37
        /*0002*/ 	.short	(.L_35 - .L_34)
.L_34:
        /*0004*/ 	.word	0x00000082


	//----- nvinfo : EIATTR_KPARAM_INFO
	.align		4
.L_35:
        /*0008*/ 	.byte	0x04, 0x17
        /*000a*/ 	.short	(.L_37 - .L_36)
.L_36:
        /*000c*/ 	.word	0x00000000
        /*0010*/ 	.short	0x0003
        /*0012*/ 	.short	0x0010
        /*0014*/ 	.byte	0x00, 0xf5, 0x21, 0x00


	//----- nvinfo : EIATTR_KPARAM_INFO
	.align		4
.L_37:
        /*0018*/ 	.byte	0x04, 0x17
        /*001a*/ 	.short	(.L_39 - .L_38)
.L_38:
        /*001c*/ 	.word	0x00000000
        /*0020*/ 	.short	0x0002
        /*0022*/ 	.short	0x0008
        /*0024*/ 	.byte	0x00, 0xf5, 0x21, 0x00


	//----- nvinfo : EIATTR_KPARAM_INFO
	.align		4
.L_39:
        /*0028*/ 	.byte	0x04, 0x17
        /*002a*/ 	.short	(.L_41 - .L_40)
.L_40:
        /*002c*/ 	.word	0x00000000
        /*0030*/ 	.short	0x0001
        /*0032*/ 	.short	0x0004
        /*0034*/ 	.byte	0x00, 0xf0, 0x11, 0x00


	//----- nvinfo : EIATTR_KPARAM_INFO
	.align		4
.L_41:
        /*0038*/ 	.byte	0x04, 0x17
        /*003a*/ 	.short	(.L_43 - .L_42)
.L_42:
        /*003c*/ 	.word	0x00000000
        /*0040*/ 	.short	0x0000
        /*0042*/ 	.short	0x0000
        /*0044*/ 	.byte	0x00, 0xf0, 0x11, 0x00


	//----- nvinfo : EIATTR_SPARSE_MMA_MASK
	.align		4
.L_43:
        /*0048*/ 	.byte	0x03, 0x50
        /*004a*/ 	.short	0x0000


	//----- nvinfo : EIATTR_MAXREG_COUNT
	.align		4
        /*004c*/ 	.byte	0x03, 0x1b
        /*004e*/ 	.short	0x00ff


	//----- nvinfo : EIATTR_MERCURY_ISA_VERSION
	.align		4
        /*0050*/ 	.byte	0x03, 0x5f
        /*0052*/ 	.short	0x0101


	//----- nvinfo : EIATTR_VRC_CTA_INIT_COUNT
	.align		4
        /*0054*/ 	.byte	0x02, 0x4a
	.zero		1
	.zero		1


	//----- nvinfo : EIATTR_EXIT_INSTR_OFFSETS
	.align		4
        /*0058*/ 	.byte	0x04, 0x1c
        /*005a*/ 	.short	(.L_45 - .L_44)


	//   ....[0]....
.L_44:
        /*005c*/ 	.word	0x00000100


	//   ....[1]....
        /*0060*/ 	.word	0x000002f0


	//----- nvinfo : EIATTR_CRS_STACK_SIZE
	.align		4
.L_45:
        /*0064*/ 	.byte	0x04, 0x1e
        /*0066*/ 	.short	(.L_47 - .L_46)
.L_46:
        /*0068*/ 	.word	0x00000000


	//----- nvinfo : EIATTR_CBANK_PARAM_SIZE
	.align		4
.L_47:
        /*006c*/ 	.byte	0x03, 0x19
        /*006e*/ 	.short	0x0018


	//----- nvinfo : EIATTR_PARAM_CBANK
	.align		4
        /*0070*/ 	.byte	0x04, 0x0a
        /*0072*/ 	.short	(.L_49 - .L_48)
	.align		4
.L_48:
        /*0074*/ 	.word	index@(.nv.constant0._Z11grad_modulejjPfS_)
        /*0078*/ 	.short	0x0380
        /*007a*/ 	.short	0x0018


	//----- nvinfo : EIATTR_SW_WAR
	.align		4
.L_49:
        /*007c*/ 	.byte	0x04, 0x36
        /*007e*/ 	.short	(.L_51 - .L_50)
.L_50:
        /*0080*/ 	.word	0x00000008
.L_51:


//--------------------- .nv.callgraph             --------------------------
	.section	.nv.callgraph,"",@"SHT_CUDA_CALLGRAPH"
	.align	4
	.sectionentsize	8
	.align		4
        /*0000*/ 	.word	0x00000000
	.align		4
        /*0004*/ 	.word	0xffffffff
	.align		4
        /*0008*/ 	.word	0x00000000
	.align		4
        /*000c*/ 	.word	0xfffffffe
	.align		4
        /*0010*/ 	.word	0x00000000
	.align		4
        /*0014*/ 	.word	0xfffffffd
	.align		4
        /*0018*/ 	.word	0x00000000
	.align		4
        /*001c*/ 	.word	0xfffffffc


//--------------------- .text._Z11x_grad_leftjjPfS_ --------------------------
	.section	.text._Z11x_grad_leftjjPfS_,"ax",@progbits
	.align	128
        .global         _Z11x_grad_leftjjPfS_
        .type           _Z11x_grad_leftjjPfS_,@function
        .size           _Z11x_grad_leftjjPfS_,(.L_x_11 - _Z11x_grad_leftjjPfS_)
        .other          _Z11x_grad_leftjjPfS_,@"STO_CUDA_ENTRY STV_DEFAULT"
_Z11x_grad_leftjjPfS_:
.text._Z11x_grad_leftjjPfS_:
[----:B------:R-:W-:Y:S01]  /*0000*/  LDC R1, c[0x0][0x37c] ;  /* 0x0000df00ff017b82 */ /* 0x000fe20000000800 */
[----:B------:R-:W0:Y:S07]  /*0010*/  S2R R5, SR_TID.X ;  /* 0x0000000000057919 */ /* 0x000e2e0000002100 */
[----:B------:R-:W0:Y:S01]  /*0020*/  S2UR UR6, SR_CTAID.X ;  /* 0x00000000000679c3 */ /* 0x000e220000002500 */
[----:B------:R-:W1:Y:S07]  /*0030*/  LDCU.64 UR4, c[0x0][0x380] ;  /* 0x00007000ff0477ac */ /* 0x000e6e0008000a00 */
[----:B------:R-:W0:Y:S01]  /*0040*/  LDC R4, c[0x0][0x360] ;  /* 0x0000d800ff047b82 */ /* 0x000e220000000800 */
[----:B-1----:R-:W-:Y:S01]  /*0050*/  UIMAD UR4, UR5, UR4, URZ ;  /* 0x00000004050472a4 */ /* 0x002fe2000f8e02ff */
[----:B0-----:R-:W-:-:S05]  /*0060*/  IMAD R5, R4, UR6, R5 ;  /* 0x0000000604057c24 */ /* 0x001fca000f8e0205 */
[----:B------:R-:W-:-:S13]  /*0070*/  ISETP.GE.AND P0, PT, R5, UR4, PT ;  /* 0x0000000405007c0c */ /* 0x000fda000bf06270 */
[----:B------:R-:W-:Y:S05]  /*0080*/  @P0 EXIT ;  /* 0x000000000000094d */ /* 0x000fea0003800000 */
[----:B------:R-:W0:Y:S01]  /*0090*/  LDC.64 R2, c[0x0][0x390] ;  /* 0x0000e400ff027b82 */ /* 0x000e220000000a00 */
[----:B------:R-:W1:Y:S01]  /*00a0*/  LDCU UR5, c[0x0][0x370] ;  /* 0x00006e00ff0577ac */ /* 0x000e620008000800 */
[----:B------:R-:W2:Y:S01]  /*00b0*/  LDCU.64 UR6, c[0x0][0x358] ;  /* 0x00006b00ff0677ac */ /* 0x000ea20008000a00 */
[----:B------:R-:W3:Y:S01]  /*00c0*/  LDCU UR8, c[0x0][0x384] ;  /* 0x00007080ff0877ac */ /* 0x000ee20008000800 */
[----:B-1----:R-:W-:-:S07]  /*00d0*/  IMAD R4, R4, UR5, RZ ;  /* 0x0000000504047c24 */ /* 0x002fce000f8e02ff */
.L_x_3:
[C---:B------:R-:W-:Y:S02]  /*00e0*/  ISETP.GE.AND P1, PT, R5.reuse, 0x1, PT ;  /* 0x000000010500780c */ /* 0x040fe40003f26270 */
[----:B---3--:R-:W-:-:S11]  /*00f0*/  ISETP.GT.U32.AND P0, PT, R5, UR8, PT ;  /* 0x0000000805007c0c */ /* 0x008fd6000bf04070 */
[----:B------:R-:W1:Y:S01]  /*0100*/  @P1 LDC.64 R12, c[0x0][0x388] ;  /* 0x0000e200ff0c1b82 */ /* 0x000e620000000a00 */
[C---:B------:R-:W-:Y:S02]  /*0110*/  @P1 IADD3 R7, PT, PT, R5.reuse, -0x1, RZ ;  /* 0xffffffff05071810 */ /* 0x040fe40007ffe0ff */
[----:B------:R-:W-:-:S05]  /*0120*/  @P0 IADD3 R15, PT, PT, R5, -UR8, RZ ;  /* 0x80000008050f0c10 */ /* 0x000fca000fffe0ff */
[----:B------:R-:W3:Y:S01]  /*0130*/  @P0 LDC.64 R8, c[0x0][0x388] ;  /* 0x0000e200ff080b82 */ /* 0x000ee20000000a00 */
[----:B-1----:R-:W-:-:S04]  /*0140*/  @P1 IMAD.WIDE.U32 R10, R5, 0x4, R12 ;  /* 0x00000004050a1825 */ /* 0x002fc800078e000c */
[----:B------:R-:W-:Y:S02]  /*0150*/  @P1 IMAD.WIDE.U32 R12, R7, 0x4, R12 ;  /* 0x00000004070c1825 */ /* 0x000fe400078e000c */
[----:B--2---:R-:W2:Y:S02]  /*0160*/  @P1 LDG.E R10, desc[UR6][R10.64] ;  /* 0x000000060a0a1981 */ /* 0x004ea4000c1e1900 */
[--C-:B---3--:R-:W-:Y:S02]  /*0170*/  @P0 IMAD.WIDE R6, R5, 0x4, R8.reuse ;  /* 0x0000000405060825 */ /* 0x108fe400078e0208 */
[----:B------:R-:W2:Y:S02]  /*0180*/  @P1 LDG.E R13, desc[UR6][R12.64] ;  /* 0x000000060c0d1981 */ /* 0x000ea4000c1e1900 */
[----:B------:R-:W-:Y:S02]  /*0190*/  @P0 IMAD.WIDE.U32 R8, R15, 0x4, R8 ;  /* 0x000000040f080825 */ /* 0x000fe400078e0008 */
[----:B------:R-:W3:Y:S04]  /*01a0*/  @P0 LDG.E R6, desc[UR6][R6.64] ;  /* 0x0000000606060981 */ /* 0x000ee8000c1e1900 */
[----:B------:R-:W3:Y:S01]  /*01b0*/  @P0 LDG.E R9, desc[UR6][R8.64] ;  /* 0x0000000608090981 */ /* 0x000ee2000c1e1900 */
[----:B------:R-:W-:Y:S01]  /*01c0*/  HFMA2 R14, -RZ, RZ, 0, 0 ;  /* 0x00000000ff0e7431 */ /* 0x000fe200000001ff */
[----:B------:R-:W-:Y:S01]  /*01d0*/  MOV R0, RZ ;  /* 0x000000ff00007202 */ /* 0x000fe20000000f00 */
[----:B------:R-:W-:Y:S01]  /*01e0*/  BSSY.RECONVERGENT B0, `(.L_x_0) ;  /* 0x0000010000007945 */ /* 0x000fe20003800200 */
[----:B--2---:R-:W-:-:S04]  /*01f0*/  @P1 FADD R14, R10, -R13 ;  /* 0x8000000d0a0e1221 */ /* 0x004fc80000000000 */
[----:B------:R-:W-:Y:S01]  /*0200*/  FMUL R15, R14, R14 ;  /* 0x0000000e0e0f7220 */ /* 0x000fe20000400000 */
[----:B---3--:R-:W-:-:S04]  /*0210*/  @P0 FADD R0, R6, -R9 ;  /* 0x8000000906000221 */ /* 0x008fc80000000000 */
[----:B------:R-:W-:-:S05]  /*0220*/  FFMA R14, R0, R0, R15 ;  /* 0x00000000000e7223 */ /* 0x000fca000000000f */
[----:B------:R-:W-:Y:S01]  /*0230*/  IADD3 R0, PT, PT, R14, -0xd000000, RZ ;  /* 0xf30000000e007810 */ /* 0x000fe20007ffe0ff */
[----:B------:R1:W2:Y:S03]  /*0240*/  MUFU.RSQ R11, R14 ;  /* 0x0000000e000b7308 */ /* 0x0002a60000001400 */
[----:B------:R-:W-:-:S13]  /*0250*/  ISETP.GT.U32.AND P0, PT, R0, 0x727fffff, PT ;  /* 0x727fffff0000780c */ /* 0x000fda0003f04070 */
[----:B-1----:R-:W-:Y:S05]  /*0260*/  @!P0 BRA `(.L_x_1) ;  /* 0x00000000000c8947 */ /* 0x002fea0003800000 */
[----:B--2---:R-:W-:-:S07]  /*0270*/  MOV R11, 0x290 ;  /* 0x00000290000b7802 */ /* 0x004fce0000000f00 */
[----:B0-----:R-:W-:Y:S05]  /*0280*/  CALL.REL.NOINC `($__internal_0_$__cuda_sm20_sqrt_rn_f32_slowpath) ;  /* 0x0000000000307944 */ /* 0x001fea0003c00000 */
[----:B------:R-:W-:Y:S05]  /*0290*/  BRA `(.L_x_2) ;  /* 0x0000000000107947 */ /* 0x000fea0003800000 */
.L_x_1:
[----:B--2---:R-:W-:Y:S01]  /*02a0*/  FMUL.FTZ R9, R14, R11 ;  /* 0x0000000b0e097220 */ /* 0x004fe20000410000 */
[----:B------:R-:W-:-:S03]  /*02b0*/  FMUL.FTZ R6, R11, 0.5 ;  /* 0x3f0000000b067820 */ /* 0x000fc60000410000 */
[----:B------:R-:W-:-:S04]  /*02c0*/  FFMA R0, -R9, R9, R14 ;  /* 0x0000000909007223 */ /* 0x000fc8000000010e */
[----:B------:R-:W-:-:S07]  /*02d0*/  FFMA R9, R0, R6, R9 ;  /* 0x0000000600097223 */ /* 0x000fce0000000009 */
.L_x_2:
[----:B------:R-:W-:Y:S05]  /*02e0*/  BSYNC.RECONVERGENT B0 ;  /* 0x0000000000007941 */ /* 0x000fea0003800200 */
.L_x_0:
[----:B0-----:R-:W-:Y:S01]  /*02f0*/  IMAD.WIDE R6, R5, 0x4, R2 ;  /* 0x0000000405067825 */ /* 0x001fe200078e0202 */
[----:B------:R-:W-:-:S04]  /*0300*/  IADD3 R5, PT, PT, R4, R5, RZ ;  /* 0x0000000504057210 */ /* 0x000fc80007ffe0ff */
[----:B------:R1:W-:Y:S01]  /*0310*/  STG.E desc[UR6][R6.64], R9 ;  /* 0x0000000906007986 */ /* 0x0003e2000c101906 */
[----:B------:R-:W-:-:S13]  /*0320*/  ISETP.GE.AND P0, PT, R5, UR4, PT ;  /* 0x0000000405007c0c */ /* 0x000fda000bf06270 */
[----:B-1----:R-:W-:Y:S05]  /*0330*/  @!P0 BRA `(.L_x_3) ;  /* 0xfffffffc00688947 */ /* 0x002fea000383ffff */
[----:B------:R-:W-:Y:S05]  /*0340*/  EXIT ;  /* 0x000000000000794d */ /* 0x000fea0003800000 */
        .weak           $__internal_0_$__cuda_sm20_sqrt_rn_f32_slowpath
        .type           $__internal_0_$__cuda_sm20_sqrt_rn_f32_slowpath,@function
        .size           $__internal_0_$__cuda_sm20_sqrt_rn_f32_slowpath,(.L_x_11 - $__internal_0_$__cuda_sm20_sqrt_rn_f32_slowpath)
$__internal_0_$__cuda_sm20_sqrt_rn_f32_slowpath:
[----:B------:R-:W-:-:S13]  /*0350*/  LOP3.LUT P0, RZ, R14, 0x7fffffff, RZ, 0xc0, !PT ;  /* 0x7fffffff0eff7812 */ /* 0x000fda000780c0ff */
[----:B------:R-:W-:Y:S01]  /*0360*/  @!P0 MOV R6, R14 ;  /* 0x0000000e00068202 */ /* 0x000fe20000000f00 */
[----:B------:R-:W-:Y:S06]  /*0370*/  @!P0 BRA `(.L_x_4) ;  /* 0x0000000000448947 */ /* 0x000fec0003800000 */
[----:B------:R-:W-:Y:S02]  /*0380*/  FSETP.GEU.FTZ.AND P0, PT, R14, RZ, PT ;  /* 0x000000ff0e00720b */ /* 0x000fe40003f1e000 */
[----:B------:R-:W-:-:S11]  /*0390*/  MOV R0, R14 ;  /* 0x0000000e00007202 */ /* 0x000fd60000000f00 */
[----:B------:R-:W-:Y:S01]  /*03a0*/  @!P0 MOV R6, 0x7fffffff ;  /* 0x7fffffff00068802 */ /* 0x000fe20000000f00 */
[----:B------:R-:W-:Y:S06]  /*03b0*/  @!P0 BRA `(.L_x_4) ;  /* 0x0000000000348947 */ /* 0x000fec0003800000 */
[----:B------:R-:W-:-:S13]  /*03c0*/  FSETP.GTU.FTZ.AND P0, PT, |R0|, +INF , PT ;  /* 0x7f8000000000780b */ /* 0x000fda0003f1c200 */
[----:B------:R-:W-:Y:S01]  /*03d0*/  @P0 FADD.FTZ R6, R0, 1 ;  /* 0x3f80000000060421 */ /* 0x000fe20000010000 */
[----:B------:R-:W-:Y:S06]  /*03e0*/  @P0 BRA `(.L_x_4) ;  /* 0x0000000000280947 */ /* 0x000fec0003800000 */
[----:B------:R-:W-:-:S13]  /*03f0*/  FSETP.NEU.FTZ.AND P0, PT, |R0|, +INF , PT ;  /* 0x7f8000000000780b */ /* 0x000fda0003f1d200 */
[----:B------:R-:W-:-:S04]  /*0400*/  @P0 FFMA R7, R0, 1.84467440737095516160e+19, RZ ;  /* 0x5f80000000070823 */ /* 0x000fc800000000ff */
[----:B------:R-:W0:Y:S02]  /*0410*/  @P0 MUFU.RSQ R6, R7 ;  /* 0x0000000700060308 */ /* 0x000e240000001400 */
[----:B0-----:R-:W-:Y:S01]  /*0420*/  @P0 FMUL.FTZ R8, R7, R6 ;  /* 0x0000000607080220 */ /* 0x001fe20000410000 */
[----:B------:R-:W-:Y:S01]  /*0430*/  @P0 FMUL.FTZ R10, R6, 0.5 ;  /* 0x3f000000060a0820 */ /* 0x000fe20000410000 */
[----:B------:R-:W-:Y:S02]  /*0440*/  @!P0 MOV R6, R0 ;  /* 0x0000000000068202 */ /* 0x000fe40000000f00 */
[----:B------:R-:W-:-:S04]  /*0450*/  @P0 FADD.FTZ R9, -R8, -RZ ;  /* 0x800000ff08090221 */ /* 0x000fc80000010100 */
[----:B------:R-:W-:-:S04]  /*0460*/  @P0 FFMA R9, R8, R9, R7 ;  /* 0x0000000908090223 */ /* 0x000fc80000000007 */
[----:B------:R-:W-:-:S04]  /*0470*/  @P0 FFMA R9, R9, R10, R8 ;  /* 0x0000000a09090223 */ /* 0x000fc80000000008 */
[----:B------:R-:W-:-:S07]  /*0480*/  @P0 FMUL.FTZ R6, R9, 2.3283064365386962891e-10 ;  /* 0x2f80000009060820 */ /* 0x000fce0000410000 */
.L_x_4:
[----:B------:R-:W-:Y:S01]  /*0490*/  HFMA2 R7, -RZ, RZ, 0, 0 ;  /* 0x00000000ff077431 */ /* 0x000fe200000001ff */
[----:B------:R-:W-:Y:S02]  /*04a0*/  MOV R9, R6 ;  /* 0x0000000600097202 */ /* 0x000fe40000000f00 */
[----:B------:R-:W-:-:S04]  /*04b0*/  MOV R6, R11 ;  /* 0x0000000b00067202 */ /* 0x000fc80000000f00 */
[----:B------:R-:W-:Y:S05]  /*04c0*/  RET.REL.NODEC R6 `(_Z11x_grad_leftjjPfS_) ;  /* 0xfffffff806cc7950 */ /* 0x000fea0003c3ffff */
.L_x_5:
[----:B------:R-:W-:-:S00]  /*04d0*/  BRA `(.L_x_5) ;  /* 0xfffffffc00fc7947 */ /* 0x000fc0000383ffff */
[----:B------:R-:W-:-:S00]  /*04e0*/  NOP ;  /* 0x0000000000007918 */ /* 0x000fc00000000000 */
        /* <DEDUP_REMOVED lines=9> */
.L_x_11:


//--------------------- .text._Z11grad_modulejjPfS_ --------------------------
	.section	.text._Z11grad_modulejjPfS_,"ax",@progbits
	.align	128
        .global         _Z11grad_modulejjPfS_
        .type           _Z11grad_modulejjPfS_,@function
        .size           _Z11grad_modulejjPfS_,(.L_x_12 - _Z11grad_modulejjPfS_)
        .other          _Z11grad_modulejjPfS_,@"STO_CUDA_ENTRY STV_DEFAULT"
_Z11grad_modulejjPfS_:
.text._Z11grad_modulejjPfS_:
[----:B------:R-:W-:Y:S01]  /*0000*/  LDC R1, c[0x0][0x37c] ;  /* 0x0000df00ff017b82 */ /* 0x000fe20000000800 */
[----:B------:R-:W0:Y:S07]  /*0010*/  S2R R3, SR_TID.X ;  /* 0x0000000000037919 */ /* 0x000e2e0000002100 */
[----:B------:R-:W0:Y:S01]  /*0020*/  S2UR UR6, SR_CTAID.X ;  /* 0x00000000000679c3 */ /* 0x000e220000002500 */
[----:B------:R-:W1:Y:S01]  /*0030*/  LDCU.64 UR4, c[0x0][0x380] ;  /* 0x00007000ff0477ac */ /* 0x000e620008000a00 */
[----:B------:R-:W2:Y:S06]  /*0040*/  S2R R5, SR_TID.Y ;  /* 0x0000000000057919 */ /* 0x000eac0000002200 */
[----:B------:R-:W0:Y:S08]  /*0050*/  LDC R2, c[0x0][0x360] ;  /* 0x0000d800ff027b82 */ /* 0x000e300000000800 */
[----:B------:R-:W2:Y:S01]  /*0060*/  S2UR UR7, SR_CTAID.Y ;  /* 0x00000000000779c3 */ /* 0x000ea20000002600 */
[----:B-1----:R-:W-:-:S07]  /*0070*/  UIADD3 UR4, UPT, UPT, UR4, -0x1, URZ ;  /* 0xffffffff04047890 */ /* 0x002fce000fffe0ff */
[----:B------:R-:W2:Y:S01]  /*0080*/  LDC R0, c[0x0][0x364] ;  /* 0x0000d900ff007b82 */ /* 0x000ea20000000800 */
[----:B0-----:R-:W-:-:S05]  /*0090*/  IMAD R2, R2, UR6, R3 ;  /* 0x0000000602027c24 */ /* 0x001fca000f8e0203 */
[----:B------:R-:W-:Y:S01]  /*00a0*/  ISETP.GE.U32.AND P0, PT, R2, UR4, PT ;  /* 0x0000000402007c0c */ /* 0x000fe2000bf06070 */
[----:B------:R-:W-:-:S03]  /*00b0*/  UIADD3 UR4, UPT, UPT, UR5, -0x1, URZ ;  /* 0xffffffff05047890 */ /* 0x000fc6000fffe0ff */
[----:B------:R-:W-:Y:S01]  /*00c0*/  ISETP.LT.OR P0, PT, R2, 0x1, P0 ;  /* 0x000000010200780c */ /* 0x000fe20000701670 */
[----:B--2---:R-:W-:-:S05]  /*00d0*/  IMAD R3, R0, UR7, R5 ;  /* 0x0000000700037c24 */ /* 0x004fca000f8e0205 */
[----:B------:R-:W-:-:S04]  /*00e0*/  ISETP.EQ.OR P0, PT, R3, RZ, P0 ;  /* 0x000000ff0300720c */ /* 0x000fc80000702670 */
[----:B------:R-:W-:-:S13]  /*00f0*/  ISETP.GE.U32.OR P0, PT, R3, UR4, P0 ;  /* 0x0000000403007c0c */ /* 0x000fda0008706470 */
[----:B------:R-:W-:Y:S05]  /*0100*/  @P0 EXIT ;  /* 0x000000000000094d */ /* 0x000fea0003800000 */
[----:B------:R-:W0:Y:S01]  /*0110*/  LDC.64 R6, c[0x0][0x388] ;  /* 0x0000e200ff067b82 */ /* 0x000e220000000a00 */
[----:B------:R-:W1:Y:S01]  /*0120*/  LDCU.64 UR6, c[0x0][0x358] ;  /* 0x00006b00ff0677ac */ /* 0x000e620008000a00 */
[----:B------:R-:W-:-:S05]  /*0130*/  IMAD R2, R2, UR5, R3 ;  /* 0x0000000502027c24 */ /* 0x000fca000f8e0203 */
[C---:B------:R-:W-:Y:S01]  /*0140*/  IADD3 R3, PT, PT, R2.reuse, -UR5, RZ ;  /* 0x8000000502037c10 */ /* 0x040fe2000fffe0ff */
[----:B0-----:R-:W-:-:S04]  /*0150*/  IMAD.WIDE R4, R2, 0x4, R6 ;  /* 0x0000000402047825 */ /* 0x001fc800078e0206 */
[----:B------:R-:W-:Y:S01]  /*0160*/  IMAD.WIDE.U32 R6, R3, 0x4, R6 ;  /* 0x0000000403067825 */ /* 0x000fe200078e0006 */
[----:B-1----:R-:W2:Y:S04]  /*0170*/  LDG.E R0, desc[UR6][R4.64] ;  /* 0x0000000604007981 */ /* 0x002ea8000c1e1900 */
[----:B------:R-:W2:Y:S04]  /*0180*/  LDG.E R3, desc[UR6][R4.64+-0x4] ;  /* 0xfffffc0604037981 */ /* 0x000ea8000c1e1900 */
[----:B------:R-:W3:Y:S01]  /*0190*/  LDG.E R7, desc[UR6][R6.64] ;  /* 0x0000000606077981 */ /* 0x000ee2000c1e1900 */
[----:B------:R-:W-:Y:S01]  /*01a0*/  BSSY.RECONVERGENT B0, `(.L_x_6) ;  /* 0x0000011000007945 */ /* 0x000fe20003800200 */
[C---:B--2---:R-:W-:Y:S01]  /*01b0*/  FADD R3, R0.reuse, -R3 ;  /* 0x8000000300037221 */ /* 0x044fe20000000000 */
[----:B---3--:R-:W-:-:S04]  /*01c0*/  FADD R8, R0, -R7 ;  /* 0x8000000700087221 */ /* 0x008fc80000000000 */
[----:B------:R-:W-:-:S04]  /*01d0*/  FMUL R8, R8, R8 ;  /* 0x0000000808087220 */ /* 0x000fc80000400000 */
[----:B------:R-:W-:-:S05]  /*01e0*/  FFMA R0, R3, R3, R8 ;  /* 0x0000000303007223 */ /* 0x000fca0000000008 */
[----:B------:R-:W-:Y:S01]  /*01f0*/  IADD3 R8, PT, PT, R0, -0xd000000, RZ ;  /* 0xf300000000087810 */ /* 0x000fe20007ffe0ff */
[----:B------:R0:W1:Y:S03]  /*0200*/  MUFU.RSQ R3, R0 ;  /* 0x0000000000037308 */ /* 0x0000660000001400 */
[----:B------:R-:W-:-:S13]  /*0210*/  ISETP.GT.U32.AND P0, PT, R8, 0x727fffff, PT ;  /* 0x727fffff0800780c */ /* 0x000fda0003f04070 */
[----:B0-----:R-:W-:Y:S05]  /*0220*/  @!P0 BRA `(.L_x_7) ;  /* 0x0000000000108947 */ /* 0x001fea0003800000 */
[----:B------:R-:W-:-:S07]  /*0230*/  MOV R8, 0x250 ;  /* 0x0000025000087802 */ /* 0x000fce0000000f00 */
[----:B-1----:R-:W-:Y:S05]  /*0240*/  CALL.REL.NOINC `($__internal_1_$__cuda_sm20_sqrt_rn_f32_slowpath) ;  /* 0x00000000002c7944 */ /* 0x002fea0003c00000 */
[----:B------:R-:W-:Y:S01]  /*0250*/  MOV R7, R3 ;  /* 0x0000000300077202 */ /* 0x000fe20000000f00 */
[----:B------:R-:W-:Y:S06]  /*0260*/  BRA `(.L_x_8) ;  /* 0x0000000000107947 */ /* 0x000fec0003800000 */
.L_x_7:
[----:B-1----:R-:W-:Y:S01]  /*0270*/  FMUL.FTZ R7, R0, R3 ;  /* 0x0000000300077220 */ /* 0x002fe20000410000 */
[----:B------:R-:W-:-:S03]  /*0280*/  FMUL.FTZ R3, R3, 0.5 ;  /* 0x3f00000003037820 */ /* 0x000fc60000410000 */
[----:B------:R-:W-:-:S04]  /*0290*/  FFMA R0, -R7, R7, R0 ;  /* 0x0000000707007223 */ /* 0x000fc80000000100 */
[----:B------:R-:W-:-:S07]  /*02a0*/  FFMA R7, R0, R3, R7 ;  /* 0x0000000300077223 */ /* 0x000fce0000000007 */
.L_x_8:
[----:B------:R-:W-:Y:S05]  /*02b0*/  BSYNC.RECONVERGENT B0 ;  /* 0x0000000000007941 */ /* 0x000fea0003800200 */
.L_x_6:
[----:B------:R-:W0:Y:S02]  /*02c0*/  LDC.64 R4, c[0x0][0x390] ;  /* 0x0000e400ff047b82 */ /* 0x000e240000000a00 */
[----:B0-----:R-:W-:-:S05]  /*02d0*/  IMAD.WIDE R2, R2, 0x4, R4 ;  /* 0x0000000402027825 */ /* 0x001fca00078e0204 */
[----:B------:R-:W-:Y:S01]  /*02e0*/  STG.E desc[UR6][R2.64], R7 ;  /* 0x0000000702007986 */ /* 0x000fe2000c101906 */
[----:B------:R-:W-:Y:S05]  /*02f0*/  EXIT ;  /* 0x000000000000794d */ /* 0x000fea0003800000 */
        .weak           $__internal_1_$__cuda_sm20_sqrt_rn_f32_slowpath
        .type           $__internal_1_$__cuda_sm20_sqrt_rn_f32_slowpath,@function
        .size           $__internal_1_$__cuda_sm20_sqrt_rn_f32_slowpath,(.L_x_12 - $__internal_1_$__cuda_sm20_sqrt_rn_f32_slowpath)
$__internal_1_$__cuda_sm20_sqrt_rn_f32_slowpath:
[----:B------:R-:W-:-:S13]  /*0300*/  LOP3.LUT P0, RZ, R0, 0x7fffffff, RZ, 0xc0, !PT ;  /* 0x7fffffff00ff7812 */ /* 0x000fda000780c0ff */
[----:B------:R-:W-:Y:S01]  /*0310*/  @!P0 MOV R3, R0 ;  /* 0x0000000000038202 */ /* 0x000fe20000000f00 */
[----:B------:R-:W-:Y:S06]  /*0320*/  @!P0 BRA `(.L_x_9) ;  /* 0x0000000000408947 */ /* 0x000fec0003800000 */
[----:B------:R-:W-:-:S13]  /*0330*/  FSETP.GEU.FTZ.AND P0, PT, R0, RZ, PT ;  /* 0x000000ff0000720b */ /* 0x000fda0003f1e000 */
        /* <DEDUP_REMOVED lines=15> */
.L_x_9:
[----:B------:R-:W-:Y:S01]  /*0430*/  HFMA2 R5, -RZ, RZ, 0, 0 ;  /* 0x00000000ff057431 */ /* 0x000fe200000001ff */
[----:B------:R-:W-:-:S04]  /*0440*/  MOV R4, R8 ;  /* 0x0000000800047202 */ /* 0x000fc80000000f00 */
[----:B------:R-:W-:Y:S05]  /*0450*/  RET.REL.NODEC R4 `(_Z11grad_modulejjPfS_) ;  /* 0xfffffff804e87950 */ /* 0x000fea0003c3ffff */
.L_x_10:
        /* <DEDUP_REMOVED lines=10> */
.L_x_12:


//--------------------- .nv.shared.reserved.0     --------------------------
	.section	.nv.shared.reserved.0,"aw",@nobits
	.weak		__nv_reservedSMEM_offset_0_alias
	.size		__nv_reservedSMEM_offset_0_alias, 0, 64
	.other		__nv_reservedSMEM_offset_0_alias,@"STO_CUDA_RESERVED_SHARED STV_DEFAULT"
__nv_reservedSMEM_offset_0_alias:
	.zero		0
	.zero		64


//--------------------- .nv.constant0._Z11x_grad_leftjjPfS_ --------------------------
	.section	.nv.constant0._Z11x_grad_leftjjPfS_,"a",@progbits
	.sectionflags	@""
	.align	4
.nv.constant0._Z11x_grad_leftjjPfS_:
	.zero		920


//--------------------- .nv.constant0._Z11grad_modulejjPfS_ --------------------------
	.section	.nv.constant0._Z11grad_modulejjPfS_,"a",@progbits
	.sectionflags	@""
	.align	4
.nv.constant0._Z11grad_modulejjPfS_:
	.zero		920


//--------------------- SYMBOLS --------------------------

	.type		.nv.reservedSmem.offset0,@object
	.size		.nv.reservedSmem.offset0,0x4
